	.headerflags	@"EF_CUDA_TEXMODE_UNIFIED EF_CUDA_64BIT_ADDRESS EF_CUDA_ACCELERATORS EF_CUDA_SM90 EF_CUDA_VIRTUAL_SM(EF_CUDA_SM90)"
	.elftype	@"ET_EXEC"


//--------------------- .nv.info                  --------------------------
	.section	.nv.info,"",@"SHT_CUDA_INFO"
	.align	4


	//----- nvinfo : EIATTR_REGCOUNT
	.align		4
        /*0000*/ 	.byte	0x04, 0x2f
        /*0002*/ 	.short	(.L_1 - .L_0)
	.align		4
.L_0:
        /*0004*/ 	.word	index@(triton_poi_fused_convolution_2)
        /*0008*/ 	.word	0x00000012


	//----- nvinfo : EIATTR_MIN_STACK_SIZE
	.align		4
.L_1:
        /*000c*/ 	.byte	0x04, 0x12
        /*000e*/ 	.short	(.L_3 - .L_2)
	.align		4
.L_2:
        /*0010*/ 	.word	index@(triton_poi_fused_convolution_2)
        /*0014*/ 	.word	0x00000000


	//----- nvinfo : EIATTR_FRAME_SIZE
	.align		4
.L_3:
        /*0018*/ 	.byte	0x04, 0x11
        /*001a*/ 	.short	(.L_5 - .L_4)
	.align		4
.L_4:
        /*001c*/ 	.word	index@(triton_poi_fused_convolution_2)
        /*0020*/ 	.word	0x00000000


	//----- nvinfo : EIATTR_MIN_STACK_SIZE
	.align		4
.L_5:
        /*0024*/ 	.byte	0x04, 0x12
        /*0026*/ 	.short	(.L_7 - .L_6)
	.align		4
.L_6:
        /*0028*/ 	.word	index@(triton_poi_fused_convolution_2)
        /*002c*/ 	.word	0x00000000
.L_7:


//--------------------- .nv.info.triton_poi_fused_convolution_2 --------------------------
	.section	.nv.info.triton_poi_fused_convolution_2,"",@"SHT_CUDA_INFO"
	.sectionflags	@""
	.align	4


	//----- nvinfo : EIATTR_CUDA_API_VERSION
	.align		4
        /*0000*/ 	.byte	0x04, 0x37
        /*0002*/ 	.short	(.L_9 - .L_8)
.L_8:
        /*0004*/ 	.word	0x0000007c


	//----- nvinfo : EIATTR_KPARAM_INFO
	.align		4
.L_9:
        /*0008*/ 	.byte	0x04, 0x17
        /*000a*/ 	.short	(.L_11 - .L_10)
.L_10:
        /*000c*/ 	.word	0x00000000
        /*0010*/ 	.short	0x0004
        /*0012*/ 	.short	0x001c
        /*0014*/ 	.byte	0x00, 0xf0, 0x11, 0x00


	//----- nvinfo : EIATTR_KPARAM_INFO
	.align		4
.L_11:
        /*0018*/ 	.byte	0x04, 0x17
        /*001a*/ 	.short	(.L_13 - .L_12)
.L_12:
        /*001c*/ 	.word	0x00000000
        /*0020*/ 	.short	0x0003
        /*0022*/ 	.short	0x0018
        /*0024*/ 	.byte	0x00, 0xf0, 0x11, 0x00


	//----- nvinfo : EIATTR_KPARAM_INFO
	.align		4
.L_13:
        /*0028*/ 	.byte	0x04, 0x17
        /*002a*/ 	.short	(.L_15 - .L_14)
.L_14:
        /*002c*/ 	.word	0x00000000
        /*0030*/ 	.short	0x0002
        /*0032*/ 	.short	0x0010
        /*0034*/ 	.byte	0x00, 0xf4, 0x21, 0x00


	//----- nvinfo : EIATTR_KPARAM_INFO
	.align		4
.L_15:
        /*0038*/ 	.byte	0x04, 0x17
        /*003a*/ 	.short	(.L_17 - .L_16)
.L_16:
        /*003c*/ 	.word	0x00000000
        /*0040*/ 	.short	0x0001
        /*0042*/ 	.short	0x0008
        /*0044*/ 	.byte	0x00, 0xf4, 0x21, 0x00


	//----- nvinfo : EIATTR_KPARAM_INFO
	.align		4
.L_17:
        /*0048*/ 	.byte	0x04, 0x17
        /*004a*/ 	.short	(.L_19 - .L_18)
.L_18:
        /*004c*/ 	.word	0x00000000
        /*0050*/ 	.short	0x0000
        /*0052*/ 	.short	0x0000
        /*0054*/ 	.byte	0x00, 0xf4, 0x21, 0x00


	//----- nvinfo : EIATTR_SPARSE_MMA_MASK
	.align		4
.L_19:
        /*0058*/ 	.byte	0x03, 0x50
        /*005a*/ 	.short	0x0000


	//----- nvinfo : EIATTR_MAXREG_COUNT
	.align		4
        /*005c*/ 	.byte	0x03, 0x1b
        /*005e*/ 	.short	0x00ff


	//----- nvinfo : EIATTR_EXIT_INSTR_OFFSETS
	.align		4
        /*0060*/ 	.byte	0x04, 0x1c
        /*0062*/ 	.short	(.L_21 - .L_20)


	//   ....[0]....
.L_20:
        /*0064*/ 	.word	0x00000390


	//   ....[1]....
        /*0068*/ 	.word	0x00000400


	//----- nvinfo : EIATTR_REQNTID
	.align		4
.L_21:
        /*006c*/ 	.byte	0x04, 0x10
        /*006e*/ 	.short	(.L_23 - .L_22)
.L_22:
        /*0070*/ 	.word	0x00000080
        /*0074*/ 	.word	0x00000001
        /*0078*/ 	.word	0x00000001


	//----- nvinfo : EIATTR_CBANK_PARAM_SIZE
	.align		4
.L_23:
        /*007c*/ 	.byte	0x03, 0x19
        /*007e*/ 	.short	0x0020


	//----- nvinfo : EIATTR_PARAM_CBANK
	.align		4
        /*0080*/ 	.byte	0x04, 0x0a
        /*0082*/ 	.short	(.L_25 - .L_24)
	.align		4
.L_24:
        /*0084*/ 	.word	index@(.nv.constant0.triton_poi_fused_convolution_2)
        /*0088*/ 	.short	0x0210
        /*008a*/ 	.short	0x0020


	//----- nvinfo : EIATTR_SW_WAR
	.align		4
.L_25:
        /*008c*/ 	.byte	0x04, 0x36
        /*008e*/ 	.short	(.L_27 - .L_26)
.L_26:
        /*0090*/ 	.word	0x00000008
.L_27:


//--------------------- .nv.callgraph             --------------------------
	.section	.nv.callgraph,"",@"SHT_CUDA_CALLGRAPH"
	.align	4
	.sectionentsize	8
	.align		4
        /*0000*/ 	.word	0x00000000
	.align		4
        /*0004*/ 	.word	0xffffffff
	.align		4
        /*0008*/ 	.word	0x00000000
	.align		4
        /*000c*/ 	.word	0xfffffffe
	.align		4
        /*0010*/ 	.word	0x00000000
	.align		4
        /*0014*/ 	.word	0xfffffffd
	.align		4
        /*0018*/ 	.word	0x00000000
	.align		4
        /*001c*/ 	.word	0xfffffffc


//--------------------- .text.triton_poi_fused_convolution_2 --------------------------
	.section	.text.triton_poi_fused_convolution_2,"ax",@progbits
	.sectionflags	@"SHF_BARRIERS=1"
	.align	128
        .global         triton_poi_fused_convolution_2
        .type           triton_poi_fused_convolution_2,@function
        .size           triton_poi_fused_convolution_2,(.L_x_1 - triton_poi_fused_convolution_2)
        .other          triton_poi_fused_convolution_2,@"STO_CUDA_ENTRY STV_DEFAULT"
triton_poi_fused_convolution_2:
.text.triton_poi_fused_convolution_2:
[----:B------:R-:W0:Y:S02]  /*0000*/  LDC R1, c[0x0][0x28] ;  /* 0x00000a00ff017b82 */ /* 0x000e240000000800 */
[----:B------:R-:W1:Y:S01]  /*0010*/  S2R R0, SR_TID.X ;  /* 0x0000000000007919 */ /* 0x000e620000002100 */
[----:B------:R-:W2:Y:S01]  /*0020*/  S2UR UR4, SR_CTAID.Y ;  /* 0x00000000000479c3 */ /* 0x000ea20000002600 */
[----:B------:R-:W-:-:S07]  /*0030*/  ULDC.64 UR8, c[0x0][0x208] ;  /* 0x0000820000087ab9 */ /* 0x000fce0000000a00 */
[----:B------:R-:W3:Y:S08]  /*0040*/  S2UR UR5, SR_CTAID.X ;  /* 0x00000000000579c3 */ /* 0x000ef00000002500 */
[----:B------:R-:W4:Y:S01]  /*0050*/  LDC.64 R4, c[0x0][0x210] ;  /* 0x00008400ff047b82 */ /* 0x000f220000000a00 */
[----:B--2---:R-:W-:Y:S01]  /*0060*/  USHF.L.U32 UR4, UR4, 0x4, URZ ;  /* 0x0000000404047899 */ /* 0x004fe2000800063f */
[----:B-1----:R-:W-:Y:S01]  /*0070*/  IMAD.SHL.U32 R2, R0, 0x2, RZ ;  /* 0x0000000200027824 */ /* 0x002fe200078e00ff */
[----:B------:R-:W-:Y:S01]  /*0080*/  SHF.R.U32.HI R6, RZ, 0x3, R0 ;  /* 0x00000003ff067819 */ /* 0x000fe20000011600 */
[----:B---3--:R-:W-:-:S03]  /*0090*/  USHF.L.U32 UR5, UR5, 0x4, URZ ;  /* 0x0000000405057899 */ /* 0x008fc6000800063f */
[----:B------:R-:W-:Y:S02]  /*00a0*/  LOP3.LUT R7, R2, 0xe, RZ, 0xc0, !PT ;  /* 0x0000000e02077812 */ /* 0x000fe400078ec0ff */
[----:B------:R-:W1:Y:S01]  /*00b0*/  LDC.64 R2, c[0x0][0x218] ;  /* 0x00008600ff027b82 */ /* 0x000e620000000a00 */
[----:B------:R-:W-:Y:S02]  /*00c0*/  SGXT.U32 R6, R6, 0x4 ;  /* 0x000000040606781a */ /* 0x000fe40000000000 */
[----:B------:R-:W-:-:S04]  /*00d0*/  LOP3.LUT R8, R7, UR4, RZ, 0xfc, !PT ;  /* 0x0000000407087c12 */ /* 0x000fc8000f8efcff */
[----:B------:R-:W-:Y:S02]  /*00e0*/  SHF.R.S32.HI R9, RZ, 0x1f, R8 ;  /* 0x0000001fff097819 */ /* 0x000fe40000011408 */
[----:B------:R-:W-:Y:S02]  /*00f0*/  ISETP.GE.AND P1, PT, R8, 0x10, PT ;  /* 0x000000100800780c */ /* 0x000fe40003f26270 */
[----:B------:R-:W-:Y:S02]  /*0100*/  LEA.HI R10, R9, R8, RZ, 0x2 ;  /* 0x00000008090a7211 */ /* 0x000fe400078f10ff */
[----:B------:R-:W-:Y:S02]  /*0110*/  LOP3.LUT R9, R6, UR5, RZ, 0xfc, !PT ;  /* 0x0000000506097c12 */ /* 0x000fe4000f8efcff */
[C---:B------:R-:W-:Y:S01]  /*0120*/  LOP3.LUT R11, R10.reuse, 0xfffffffc, RZ, 0xc0, !PT ;  /* 0xfffffffc0a0b7812 */ /* 0x040fe200078ec0ff */
[----:B------:R-:W-:Y:S01]  /*0130*/  IMAD.SHL.U32 R10, R10, 0x10, RZ ;  /* 0x000000100a0a7824 */ /* 0x000fe200078e00ff */
[----:B------:R-:W-:-:S03]  /*0140*/  ISETP.GE.AND P0, PT, R9, 0x10, PT ;  /* 0x000000100900780c */ /* 0x000fc60003f06270 */
[----:B------:R-:W-:Y:S01]  /*0150*/  IMAD.IADD R11, R8, 0x1, -R11 ;  /* 0x00000001080b7824 */ /* 0x000fe200078e0a0b */
[----:B------:R-:W-:Y:S02]  /*0160*/  LOP3.LUT R13, R10, 0xffffffc0, RZ, 0xc0, !PT ;  /* 0xffffffc00a0d7812 */ /* 0x000fe400078ec0ff */
[----:B------:R-:W-:Y:S01]  /*0170*/  ISETP.LT.AND P0, PT, R8, 0x10, !P0 ;  /* 0x000000100800780c */ /* 0x000fe20004701270 */
[----:B------:R-:W-:-:S04]  /*0180*/  IMAD R10, R9, 0x4, R11 ;  /* 0x00000004090a7824 */ /* 0x000fc800078e020b */
[----:B------:R-:W-:Y:S02]  /*0190*/  IMAD.IADD R9, R10, 0x1, R13 ;  /* 0x000000010a097824 */ /* 0x000fe400078e020d */
[----:B-1----:R-:W-:Y:S01]  /*01a0*/  IMAD.WIDE R10, R11, 0x4, R2 ;  /* 0x000000040b0a7825 */ /* 0x002fe200078e0202 */
[----:B------:R-:W-:-:S03]  /*01b0*/  CS2R R2, SRZ ;  /* 0x0000000000027805 */ /* 0x000fc6000001ff00 */
[----:B----4-:R-:W-:Y:S01]  /*01c0*/  IMAD.WIDE R8, R9, 0x4, R4 ;  /* 0x0000000409087825 */ /* 0x010fe200078e0204 */
[----:B------:R-:W-:-:S04]  /*01d0*/  CS2R R4, SRZ ;  /* 0x0000000000047805 */ /* 0x000fc8000001ff00 */
[----:B------:R1:W2:Y:S04]  /*01e0*/  @P0 LDG.E.64 R2, desc[UR8][R8.64] ;  /* 0x0000000808020981 */ /* 0x0002a8000c1e1b00 */
[----:B------:R-:W2:Y:S01]  /*01f0*/  @!P1 LDG.E.EL.64 R4, desc[UR8][R10.64] ;  /* 0x000000080a049981 */ /* 0x000ea2000c2e1b00 */
[----:B------:R-:W3:Y:S01]  /*0200*/  S2UR UR7, SR_CgaCtaId ;  /* 0x00000000000779c3 */ /* 0x000ee20000008800 */
[----:B------:R-:W-:Y:S01]  /*0210*/  IMAD.SHL.U32 R13, R0, 0x20, RZ ;  /* 0x00000020000d7824 */ /* 0x000fe200078e00ff */
[----:B------:R-:W-:-:S04]  /*0220*/  UMOV UR6, 0x400 ;  /* 0x0000040000067882 */ /* 0x000fc80000000000 */
[----:B------:R-:W-:Y:S02]  /*0230*/  LOP3.LUT R15, R13, 0xe0, RZ, 0xc0, !PT ;  /* 0x000000e00d0f7812 */ /* 0x000fe400078ec0ff */
[----:B------:R-:W-:Y:S02]  /*0240*/  LOP3.LUT R12, R7, UR5, RZ, 0xfc, !PT ;  /* 0x00000005070c7c12 */ /* 0x000fe4000f8efcff */
[C---:B------:R-:W-:Y:S02]  /*0250*/  LOP3.LUT R14, R15.reuse, 0x10, RZ, 0xfc, !PT ;  /* 0x000000100f0e7812 */ /* 0x040fe400078efcff */
[----:B------:R-:W-:Y:S02]  /*0260*/  LOP3.LUT R7, R6, UR4, RZ, 0xfc, !PT ;  /* 0x0000000406077c12 */ /* 0x000fe4000f8efcff */
[----:B------:R-:W-:Y:S01]  /*0270*/  LOP3.LUT R6, R15, R6, RZ, 0xfc, !PT ;  /* 0x000000060f067212 */ /* 0x000fe200078efcff */
[----:B---3--:R-:W-:-:S06]  /*0280*/  UPRMT UR6, UR7, 0x654, UR6 ;  /* 0x0000065407067896 */ /* 0x008fcc0008000006 */
[----:B------:R-:W-:Y:S02]  /*0290*/  LEA.HI R15, R15, UR6, RZ, 0x1e ;  /* 0x000000060f0f7c11 */ /* 0x000fe4000f8ff0ff */
[----:B-1----:R-:W-:-:S03]  /*02a0*/  LEA.HI R9, R14, UR6, RZ, 0x1e ;  /* 0x000000060e097c11 */ /* 0x002fc6000f8ff0ff */
[C---:B------:R-:W-:Y:S02]  /*02b0*/  IMAD R15, R6.reuse, 0x4, R15 ;  /* 0x00000004060f7824 */ /* 0x040fe400078e020f */
[----:B------:R-:W-:Y:S01]  /*02c0*/  IMAD R6, R6, 0x4, R9 ;  /* 0x0000000406067824 */ /* 0x000fe200078e0209 */
[----:B------:R-:W-:Y:S02]  /*02d0*/  VIMNMX R13, R7, R12, !PT ;  /* 0x0000000c070d7248 */ /* 0x000fe40007fe0100 */
[----:B------:R-:W-:Y:S02]  /*02e0*/  SHF.R.U32.HI R8, RZ, 0x1, R0 ;  /* 0x00000001ff087819 */ /* 0x000fe40000011600 */
[----:B------:R-:W-:Y:S01]  /*02f0*/  ISETP.GE.AND P0, PT, R13, 0x10, PT ;  /* 0x000000100d00780c */ /* 0x000fe20003f06270 */
[----:B------:R-:W-:Y:S01]  /*0300*/  IMAD.SHL.U32 R0, R0, 0x8, RZ ;  /* 0x0000000800007824 */ /* 0x000fe200078e00ff */
[----:B------:R-:W-:-:S04]  /*0310*/  LOP3.LUT R8, R8, 0x3c, RZ, 0xc0, !PT ;  /* 0x0000003c08087812 */ /* 0x000fc800078ec0ff */
[----:B------:R-:W-:-:S04]  /*0320*/  LOP3.LUT R9, R0, 0x3f8, RZ, 0xc0, !PT ;  /* 0x000003f800097812 */ /* 0x000fc800078ec0ff */
[----:B------:R-:W-:Y:S01]  /*0330*/  IADD3 R8, R9, UR6, R8 ;  /* 0x0000000609087c10 */ /* 0x000fe2000fffe008 */
[----:B--2---:R-:W-:Y:S01]  /*0340*/  FADD R2, R4, R2 ;  /* 0x0000000204027221 */ /* 0x004fe20000000000 */
[----:B------:R-:W-:-:S04]  /*0350*/  FADD R3, R5, R3 ;  /* 0x0000000305037221 */ /* 0x000fc80000000000 */
[----:B------:R1:W-:Y:S04]  /*0360*/  STS [R15], R2 ;  /* 0x000000020f007388 */ /* 0x0003e80000000800 */
[----:B------:R1:W-:Y:S01]  /*0370*/  STS [R6+0x40], R3 ;  /* 0x0000400306007388 */ /* 0x0003e20000000800 */
[----:B------:R-:W-:Y:S06]  /*0380*/  BAR.SYNC.DEFER_BLOCKING 0x0 ;  /* 0x0000000000007b1d */ /* 0x000fec0000010000 */
[----:B-1----:R-:W-:Y:S05]  /*0390*/  @P0 EXIT ;  /* 0x000000000000094d */ /* 0x002fea0003800000 */
[----:B------:R-:W-:Y:S01]  /*03a0*/  LDS R4, [R8] ;  /* 0x0000000008047984 */ /* 0x000fe20000000800 */
[----:B------:R-:W0:Y:S01]  /*03b0*/  LDC.64 R2, c[0x0][0x220] ;  /* 0x00008800ff027b82 */ /* 0x000e220000000a00 */
[----:B------:R-:W-:Y:S02]  /*03c0*/  IMAD R7, R7, 0x10, R12 ;  /* 0x0000001007077824 */ /* 0x000fe400078e020c */
[----:B------:R-:W1:Y:S02]  /*03d0*/  LDS R5, [R8+0x4] ;  /* 0x0000040008057984 */ /* 0x000e640000000800 */
[----:B0-----:R-:W-:-:S05]  /*03e0*/  IMAD.WIDE R2, R7, 0x4, R2 ;  /* 0x0000000407027825 */ /* 0x001fca00078e0202 */
[----:B-1----:R-:W-:Y:S01]  /*03f0*/  STG.E.64 desc[UR8][R2.64], R4 ;  /* 0x0000000402007986 */ /* 0x002fe2000c101b08 */
[----:B------:R-:W-:Y:S05]  /*0400*/  EXIT ;  /* 0x000000000000794d */ /* 0x000fea0003800000 */
.L_x_0:
[----:B------:R-:W-:-:S00]  /*0410*/  BRA `(.L_x_0) ;  /* 0xfffffffc00fc7947 */ /* 0x000fc0000383ffff */
[----:B------:R-:W-:-:S00]  /*0420*/  NOP ;  /* 0x0000000000007918 */ /* 0x000fc00000000000 */
        /* <DEDUP_REMOVED lines=13> */
.L_x_1:


//--------------------- .nv.shared.triton_poi_fused_convolution_2 --------------------------
	.section	.nv.shared.triton_poi_fused_convolution_2,"aw",@nobits
	.sectionflags	@""
	.align	16
	.zero		1024


//--------------------- .nv.constant0.triton_poi_fused_convolution_2 --------------------------
	.section	.nv.constant0.triton_poi_fused_convolution_2,"a",@progbits
	.sectionflags	@""
	.align	4
.nv.constant0.triton_poi_fused_convolution_2:
	.zero		560
